	.headerflags	@"EF_CUDA_TEXMODE_UNIFIED EF_CUDA_64BIT_ADDRESS EF_CUDA_ACCELERATORS EF_CUDA_SM90 EF_CUDA_VIRTUAL_SM(EF_CUDA_SM90)"
	.elftype	@"ET_EXEC"


//--------------------- .nv.info                  --------------------------
	.section	.nv.info,"",@"SHT_CUDA_INFO"
	.align	4


	//----- nvinfo : EIATTR_REGCOUNT
	.align		4
        /*0000*/ 	.byte	0x04, 0x2f
        /*0002*/ 	.short	(.L_3 - .L_2)
	.align		4
.L_2:
        /*0004*/ 	.word	index@(triton_poi_fused__native_batch_norm_legit_no_training_convolution_relu_76)
        /*0008*/ 	.word	0x00000013


	//----- nvinfo : EIATTR_MIN_STACK_SIZE
	.align		4
.L_3:
        /*000c*/ 	.byte	0x04, 0x12
        /*000e*/ 	.short	(.L_5 - .L_4)
	.align		4
.L_4:
        /*0010*/ 	.word	index@(triton_poi_fused__native_batch_norm_legit_no_training_convolution_relu_76)
        /*0014*/ 	.word	0x00000000


	//----- nvinfo : EIATTR_FRAME_SIZE
	.align		4
.L_5:
        /*0018*/ 	.byte	0x04, 0x11
        /*001a*/ 	.short	(.L_7 - .L_6)
	.align		4
.L_6:
        /*001c*/ 	.word	index@(triton_poi_fused__native_batch_norm_legit_no_training_convolution_relu_76)
        /*0020*/ 	.word	0x00000000


	//----- nvinfo : EIATTR_MIN_STACK_SIZE
	.align		4
.L_7:
        /*0024*/ 	.byte	0x04, 0x12
        /*0026*/ 	.short	(.L_9 - .L_8)
	.align		4
.L_8:
        /*0028*/ 	.word	index@(triton_poi_fused__native_batch_norm_legit_no_training_convolution_relu_76)
        /*002c*/ 	.word	0x00000000
.L_9:


//--------------------- .nv.info.triton_poi_fused__native_batch_norm_legit_no_training_convolution_relu_76 --------------------------
	.section	.nv.info.triton_poi_fused__native_batch_norm_legit_no_training_convolution_relu_76,"",@"SHT_CUDA_INFO"
	.sectionflags	@""
	.align	4


	//----- nvinfo : EIATTR_CUDA_API_VERSION
	.align		4
        /*0000*/ 	.byte	0x04, 0x37
        /*0002*/ 	.short	(.L_11 - .L_10)
.L_10:
        /*0004*/ 	.word	0x0000007c


	//----- nvinfo : EIATTR_KPARAM_INFO
	.align		4
.L_11:
        /*0008*/ 	.byte	0x04, 0x17
        /*000a*/ 	.short	(.L_13 - .L_12)
.L_12:
        /*000c*/ 	.word	0x00000000
        /*0010*/ 	.short	0x0007
        /*0012*/ 	.short	0x0038
        /*0014*/ 	.byte	0x00, 0xf0, 0x11, 0x00


	//----- nvinfo : EIATTR_KPARAM_INFO
	.align		4
.L_13:
        /*0018*/ 	.byte	0x04, 0x17
        /*001a*/ 	.short	(.L_15 - .L_14)
.L_14:
        /*001c*/ 	.word	0x00000000
        /*0020*/ 	.short	0x0006
        /*0022*/ 	.short	0x0030
        /*0024*/ 	.byte	0x00, 0xf4, 0x21, 0x00


	//----- nvinfo : EIATTR_KPARAM_INFO
	.align		4
.L_15:
        /*0028*/ 	.byte	0x04, 0x17
        /*002a*/ 	.short	(.L_17 - .L_16)
.L_16:
        /*002c*/ 	.word	0x00000000
        /*0030*/ 	.short	0x0005
        /*0032*/ 	.short	0x0028
        /*0034*/ 	.byte	0x00, 0xf4, 0x21, 0x00


	//----- nvinfo : EIATTR_KPARAM_INFO
	.align		4
.L_17:
        /*0038*/ 	.byte	0x04, 0x17
        /*003a*/ 	.short	(.L_19 - .L_18)
.L_18:
        /*003c*/ 	.word	0x00000000
        /*0040*/ 	.short	0x0004
        /*0042*/ 	.short	0x0020
        /*0044*/ 	.byte	0x00, 0xf4, 0x21, 0x00


	//----- nvinfo : EIATTR_KPARAM_INFO
	.align		4
.L_19:
        /*0048*/ 	.byte	0x04, 0x17
        /*004a*/ 	.short	(.L_21 - .L_20)
.L_20:
        /*004c*/ 	.word	0x00000000
        /*0050*/ 	.short	0x0003
        /*0052*/ 	.short	0x0018
        /*0054*/ 	.byte	0x00, 0xf4, 0x21, 0x00


	//----- nvinfo : EIATTR_KPARAM_INFO
	.align		4
.L_21:
        /*0058*/ 	.byte	0x04, 0x17
        /*005a*/ 	.short	(.L_23 - .L_22)
.L_22:
        /*005c*/ 	.word	0x00000000
        /*0060*/ 	.short	0x0002
        /*0062*/ 	.short	0x0010
        /*0064*/ 	.byte	0x00, 0xf4, 0x21, 0x00


	//----- nvinfo : EIATTR_KPARAM_INFO
	.align		4
.L_23:
        /*0068*/ 	.byte	0x04, 0x17
        /*006a*/ 	.short	(.L_25 - .L_24)
.L_24:
        /*006c*/ 	.word	0x00000000
        /*0070*/ 	.short	0x0001
        /*0072*/ 	.short	0x0008
        /*0074*/ 	.byte	0x00, 0xf4, 0x21, 0x00


	//----- nvinfo : EIATTR_KPARAM_INFO
	.align		4
.L_25:
        /*0078*/ 	.byte	0x04, 0x17
        /*007a*/ 	.short	(.L_27 - .L_26)
.L_26:
        /*007c*/ 	.word	0x00000000
        /*0080*/ 	.short	0x0000
        /*0082*/ 	.short	0x0000
        /*0084*/ 	.byte	0x00, 0xf4, 0x21, 0x00


	//----- nvinfo : EIATTR_SPARSE_MMA_MASK
	.align		4
.L_27:
        /*0088*/ 	.byte	0x03, 0x50
        /*008a*/ 	.short	0x0000


	//----- nvinfo : EIATTR_MAXREG_COUNT
	.align		4
        /*008c*/ 	.byte	0x03, 0x1b
        /*008e*/ 	.short	0x00ff


	//----- nvinfo : EIATTR_EXIT_INSTR_OFFSETS
	.align		4
        /*0090*/ 	.byte	0x04, 0x1c
        /*0092*/ 	.short	(.L_29 - .L_28)


	//   ....[0]....
.L_28:
        /*0094*/ 	.word	0x00000350


	//----- nvinfo : EIATTR_REQNTID
	.align		4
.L_29:
        /*0098*/ 	.byte	0x04, 0x10
        /*009a*/ 	.short	(.L_31 - .L_30)
.L_30:
        /*009c*/ 	.word	0x00000080
        /*00a0*/ 	.word	0x00000001
        /*00a4*/ 	.word	0x00000001


	//----- nvinfo : EIATTR_CBANK_PARAM_SIZE
	.align		4
.L_31:
        /*00a8*/ 	.byte	0x03, 0x19
        /*00aa*/ 	.short	0x003c


	//----- nvinfo : EIATTR_PARAM_CBANK
	.align		4
        /*00ac*/ 	.byte	0x04, 0x0a
        /*00ae*/ 	.short	(.L_33 - .L_32)
	.align		4
.L_32:
        /*00b0*/ 	.word	index@(.nv.constant0.triton_poi_fused__native_batch_norm_legit_no_training_convolution_relu_76)
        /*00b4*/ 	.short	0x0210
        /*00b6*/ 	.short	0x003c


	//----- nvinfo : EIATTR_SW_WAR
	.align		4
.L_33:
        /*00b8*/ 	.byte	0x04, 0x36
        /*00ba*/ 	.short	(.L_35 - .L_34)
.L_34:
        /*00bc*/ 	.word	0x00000008
.L_35:


//--------------------- .nv.callgraph             --------------------------
	.section	.nv.callgraph,"",@"SHT_CUDA_CALLGRAPH"
	.align	4
	.sectionentsize	8
	.align		4
        /*0000*/ 	.word	0x00000000
	.align		4
        /*0004*/ 	.word	0xffffffff
	.align		4
        /*0008*/ 	.word	0x00000000
	.align		4
        /*000c*/ 	.word	0xfffffffe
	.align		4
        /*0010*/ 	.word	0x00000000
	.align		4
        /*0014*/ 	.word	0xfffffffd
	.align		4
        /*0018*/ 	.word	0x00000000
	.align		4
        /*001c*/ 	.word	0xfffffffc


//--------------------- .nv.constant4             --------------------------
	.section	.nv.constant4,"a",@progbits
	.align	8
	.align		8
.nv.constant4:
        /*0000*/ 	.dword	_$_str
	.align		8
        /*0008*/ 	.dword	_$_str_$_2


//--------------------- .text.triton_poi_fused__native_batch_norm_legit_no_training_convolution_relu_76 --------------------------
	.section	.text.triton_poi_fused__native_batch_norm_legit_no_training_convolution_relu_76,"ax",@progbits
	.align	128
        .global         triton_poi_fused__native_batch_norm_legit_no_training_convolution_relu_76
        .type           triton_poi_fused__native_batch_norm_legit_no_training_convolution_relu_76,@function
        .size           triton_poi_fused__native_batch_norm_legit_no_training_convolution_relu_76,(.L_x_1 - triton_poi_fused__native_batch_norm_legit_no_training_convolution_relu_76)
        .other          triton_poi_fused__native_batch_norm_legit_no_training_convolution_relu_76,@"STO_CUDA_ENTRY STV_DEFAULT"
triton_poi_fused__native_batch_norm_legit_no_training_convolution_relu_76:
.text.triton_poi_fused__native_batch_norm_legit_no_training_convolution_relu_76:
[----:B------:R-:W-:Y:S01]  /*0000*/  LDC R1, c[0x0][0x28] ;  /* 0x00000a00ff017b82 */ /* 0x000fe20000000800 */
[----:B------:R-:W1:Y:S07]  /*0010*/  S2R R0, SR_TID.X ;  /* 0x0000000000007919 */ /* 0x000e6e0000002100 */
[----:B------:R-:W2:Y:S01]  /*0020*/  LDC.64 R10, c[0x0][0x228] ;  /* 0x00008a00ff0a7b82 */ /* 0x000ea20000000a00 */
[----:B------:R-:W-:Y:S01]  /*0030*/  ULDC.64 UR4, c[0x0][0x208] ;  /* 0x0000820000047ab9 */ /* 0x000fe20000000a00 */
[----:B------:R-:W3:Y:S06]  /*0040*/  S2R R3, SR_CTAID.X ;  /* 0x0000000000037919 */ /* 0x000eec0000002500 */
[----:B------:R-:W4:Y:S08]  /*0050*/  LDC.64 R6, c[0x0][0x218] ;  /* 0x00008600ff067b82 */ /* 0x000f300000000a00 */
[----:B------:R-:W5:Y:S08]  /*0060*/  LDC.64 R8, c[0x0][0x220] ;  /* 0x00008800ff087b82 */ /* 0x000f700000000a00 */
[----:B------:R-:W5:Y:S01]  /*0070*/  LDC.64 R12, c[0x0][0x230] ;  /* 0x00008c00ff0c7b82 */ /* 0x000f620000000a00 */
[----:B-1----:R-:W-:-:S07]  /*0080*/  LOP3.LUT R0, R0, 0x7f, RZ, 0xc0, !PT ;  /* 0x0000007f00007812 */ /* 0x002fce00078ec0ff */
[----:B------:R-:W1:Y:S01]  /*0090*/  LDC.64 R4, c[0x0][0x238] ;  /* 0x00008e00ff047b82 */ /* 0x000e620000000a00 */
[----:B---3--:R-:W-:Y:S02]  /*00a0*/  SHF.R.S32.HI R2, RZ, 0x18, R3 ;  /* 0x00000018ff027819 */ /* 0x008fe40000011403 */
[----:B------:R-:W-:Y:S02]  /*00b0*/  LEA R0, R3, R0, 0x7 ;  /* 0x0000000003007211 */ /* 0x000fe400078e38ff */
[----:B------:R-:W-:-:S04]  /*00c0*/  SGXT R3, R2, 0x1 ;  /* 0x000000010203781a */ /* 0x000fc80000000200 */
[----:B------:R-:W-:-:S04]  /*00d0*/  LEA.HI R3, R3, R0, RZ, 0x4 ;  /* 0x0000000003037211 */ /* 0x000fc800078f20ff */
[--C-:B------:R-:W-:Y:S02]  /*00e0*/  SHF.R.S32.HI R2, RZ, 0x4, R3.reuse ;  /* 0x00000004ff027819 */ /* 0x100fe40000011403 */
[----:B------:R-:W-:-:S04]  /*00f0*/  SHF.R.S32.HI R3, RZ, 0x1f, R3 ;  /* 0x0000001fff037819 */ /* 0x000fc80000011403 */
[----:B------:R-:W-:-:S04]  /*0100*/  LEA.HI R3, R3, R2, RZ, 0x9 ;  /* 0x0000000203037211 */ /* 0x000fc800078f48ff */
[----:B------:R-:W-:-:S04]  /*0110*/  LOP3.LUT R3, R3, 0xfffffe00, RZ, 0xc0, !PT ;  /* 0xfffffe0003037812 */ /* 0x000fc800078ec0ff */
[----:B------:R-:W-:Y:S02]  /*0120*/  IADD3 R15, R2, -R3, RZ ;  /* 0x80000003020f7210 */ /* 0x000fe40007ffe0ff */
[----:B------:R-:W3:Y:S03]  /*0130*/  LDC.64 R2, c[0x0][0x210] ;  /* 0x00008400ff027b82 */ /* 0x000ee60000000a00 */
[----:B--2---:R-:W-:-:S05]  /*0140*/  IMAD.WIDE R10, R15, 0x4, R10 ;  /* 0x000000040f0a7825 */ /* 0x004fca00078e020a */
[----:B------:R2:W2:Y:S01]  /*0150*/  LDG.E.EL R16, desc[UR4][R10.64] ;  /* 0x000000040a107981 */ /* 0x0004a2000c2e1900 */
[----:B----4-:R-:W-:-:S04]  /*0160*/  IMAD.WIDE R6, R15, 0x4, R6 ;  /* 0x000000040f067825 */ /* 0x010fc800078e0206 */
[C---:B-----5:R-:W-:Y:S02]  /*0170*/  IMAD.WIDE R8, R15.reuse, 0x4, R8 ;  /* 0x000000040f087825 */ /* 0x060fe400078e0208 */
[----:B------:R4:W5:Y:S02]  /*0180*/  LDG.E.EL R7, desc[UR4][R6.64] ;  /* 0x0000000406077981 */ /* 0x000964000c2e1900 */
[----:B---3--:R-:W-:Y:S02]  /*0190*/  IMAD.WIDE R2, R0, 0x4, R2 ;  /* 0x0000000400027825 */ /* 0x008fe400078e0202 */
[----:B------:R-:W3:Y:S04]  /*01a0*/  LDG.E.EL R8, desc[UR4][R8.64] ;  /* 0x0000000408087981 */ /* 0x000ee8000c2e1900 */
[----:B------:R-:W5:Y:S01]  /*01b0*/  LDG.E R14, desc[UR4][R2.64] ;  /* 0x00000004020e7981 */ /* 0x000f62000c1e1900 */
[----:B0-2---:R-:W-:-:S04]  /*01c0*/  IMAD.WIDE R10, R15, 0x4, R12 ;  /* 0x000000040f0a7825 */ /* 0x005fc800078e020c */
[----:B-1----:R-:W-:Y:S02]  /*01d0*/  IMAD.WIDE R12, R15, 0x4, R4 ;  /* 0x000000040f0c7825 */ /* 0x002fe400078e0204 */
[----:B------:R-:W2:Y:S01]  /*01e0*/  LDG.E.EL R10, desc[UR4][R10.64] ;  /* 0x000000040a0a7981 */ /* 0x000ea2000c2e1900 */
[----:B----4-:R-:W-:Y:S01]  /*01f0*/  HFMA2.MMA R6, -RZ, RZ, 1.625, 0 ;  /* 0x3e800000ff067435 */ /* 0x010fe200000001ff */
[----:B------:R-:W0:Y:S02]  /*0200*/  LDC.64 R4, c[0x0][0x240] ;  /* 0x00009000ff047b82 */ /* 0x000e240000000a00 */
[----:B------:R-:W2:Y:S01]  /*0210*/  LDG.E.EL R13, desc[UR4][R12.64] ;  /* 0x000000040c0d7981 */ /* 0x000ea2000c2e1900 */
[----:B0-----:R-:W-:-:S04]  /*0220*/  IMAD.WIDE R4, R0, 0x4, R4 ;  /* 0x0000000400047825 */ /* 0x001fc800078e0204 */
[----:B------:R-:W-:-:S04]  /*0230*/  FADD R16, R16, 9.9999997473787516356e-06 ;  /* 0x3727c5ac10107421 */ /* 0x000fc80000000000 */
[----:B------:R-:W0:Y:S02]  /*0240*/  MUFU.SQRT R15, R16 ;  /* 0x00000010000f7308 */ /* 0x000e240000002000 */
[C---:B0-----:R-:W-:Y:S02]  /*0250*/  FSETP.GT.AND P0, PT, R15.reuse, 8.50705917302346158658e+37, PT ;  /* 0x7e8000000f00780b */ /* 0x041fe40003f04000 */
[----:B------:R-:W-:-:S11]  /*0260*/  FSETP.GEU.AND P1, PT, R15, 1.175494350822287508e-38, PT ;  /* 0x008000000f00780b */ /* 0x000fd60003f2e000 */
[----:B------:R-:W-:-:S04]  /*0270*/  @P0 FMUL R15, R15, 0.25 ;  /* 0x3e8000000f0f0820 */ /* 0x000fc80000400000 */
[----:B------:R-:W-:-:S06]  /*0280*/  @!P1 FMUL R15, R15, 16777216 ;  /* 0x4b8000000f0f9820 */ /* 0x000fcc0000400000 */
[----:B------:R-:W0:Y:S01]  /*0290*/  MUFU.RCP R15, R15 ;  /* 0x0000000f000f7308 */ /* 0x000e220000001000 */
[----:B------:R-:W-:Y:S01]  /*02a0*/  FSEL R6, R6, 1, P0 ;  /* 0x3f80000006067808 */ /* 0x000fe20000000000 */
[----:B-----5:R-:W-:-:S04]  /*02b0*/  FADD R7, R14, R7 ;  /* 0x000000070e077221 */ /* 0x020fc80000000000 */
[----:B------:R-:W-:Y:S01]  /*02c0*/  @!P1 FMUL R6, R6, 16777216 ;  /* 0x4b80000006069820 */ /* 0x000fe20000400000 */
[----:B---3--:R-:W-:-:S03]  /*02d0*/  FADD R8, -R8, R7 ;  /* 0x0000000708087221 */ /* 0x008fc60000000100 */
[----:B0-----:R-:W-:-:S04]  /*02e0*/  FMUL R9, R15, R6 ;  /* 0x000000060f097220 */ /* 0x001fc80000400000 */
[----:B------:R-:W-:-:S04]  /*02f0*/  FMUL R8, R8, R9 ;  /* 0x0000000908087220 */ /* 0x000fc80000400000 */
[----:B--2---:R-:W-:-:S05]  /*0300*/  FFMA R8, R10, R8, R13 ;  /* 0x000000080a087223 */ /* 0x004fca000000000d */
[----:B------:R-:W-:-:S04]  /*0310*/  FSETP.GEU.AND P0, PT, R8, RZ, PT ;  /* 0x000000ff0800720b */ /* 0x000fc80003f0e000 */
[----:B------:R-:W-:Y:S01]  /*0320*/  FSEL R9, R8, RZ, P0 ;  /* 0x000000ff08097208 */ /* 0x000fe20000000000 */
[----:B------:R-:W-:Y:S04]  /*0330*/  STG.E desc[UR4][R2.64], R7 ;  /* 0x0000000702007986 */ /* 0x000fe8000c101904 */
[----:B------:R-:W-:Y:S01]  /*0340*/  STG.E desc[UR4][R4.64], R9 ;  /* 0x0000000904007986 */ /* 0x000fe2000c101904 */
[----:B------:R-:W-:Y:S05]  /*0350*/  EXIT ;  /* 0x000000000000794d */ /* 0x000fea0003800000 */
.L_x_0:
[----:B------:R-:W-:-:S00]  /*0360*/  BRA `(.L_x_0) ;  /* 0xfffffffc00fc7947 */ /* 0x000fc0000383ffff */
[----:B------:R-:W-:-:S00]  /*0370*/  NOP ;  /* 0x0000000000007918 */ /* 0x000fc00000000000 */
        /* <DEDUP_REMOVED lines=8> */
.L_x_1:


//--------------------- .nv.global.init           --------------------------
	.section	.nv.global.init,"aw",@progbits
.nv.global.init:
	.type		_$_str,@object
	.size		_$_str,(_$_str_$_2 - _$_str)
_$_str:
        /*0000*/ 	.byte	0x5f, 0x5f, 0x43, 0x55, 0x44, 0x41, 0x5f, 0x46, 0x54, 0x5a, 0x00
	.type		_$_str_$_2,@object
	.size		_$_str_$_2,(.L_1 - _$_str_$_2)
_$_str_$_2:
        /*000b*/ 	.byte	0x5f, 0x5f, 0x43, 0x55, 0x44, 0x41, 0x5f, 0x50, 0x52, 0x45, 0x43, 0x5f, 0x53, 0x51, 0x52, 0x54
        /*001b*/ 	.byte	0x00
.L_1:


//--------------------- .nv.constant0.triton_poi_fused__native_batch_norm_legit_no_training_convolution_relu_76 --------------------------
	.section	.nv.constant0.triton_poi_fused__native_batch_norm_legit_no_training_convolution_relu_76,"a",@progbits
	.sectionflags	@""
	.align	4
.nv.constant0.triton_poi_fused__native_batch_norm_legit_no_training_convolution_relu_76:
	.zero		588
